	.headerflags	@"EF_CUDA_TEXMODE_UNIFIED EF_CUDA_64BIT_ADDRESS EF_CUDA_ACCELERATORS EF_CUDA_SM90 EF_CUDA_VIRTUAL_SM(EF_CUDA_SM90)"
	.elftype	@"ET_EXEC"


//--------------------- .nv.info                  --------------------------
	.section	.nv.info,"",@"SHT_CUDA_INFO"
	.align	4


	//----- nvinfo : EIATTR_REGCOUNT
	.align		4
        /*0000*/ 	.byte	0x04, 0x2f
        /*0002*/ 	.short	(.L_1 - .L_0)
	.align		4
.L_0:
        /*0004*/ 	.word	index@(triton_poi_fused_leaky_relu_7)
        /*0008*/ 	.word	0x00000017


	//----- nvinfo : EIATTR_MIN_STACK_SIZE
	.align		4
.L_1:
        /*000c*/ 	.byte	0x04, 0x12
        /*000e*/ 	.short	(.L_3 - .L_2)
	.align		4
.L_2:
        /*0010*/ 	.word	index@(triton_poi_fused_leaky_relu_7)
        /*0014*/ 	.word	0x00000000


	//----- nvinfo : EIATTR_FRAME_SIZE
	.align		4
.L_3:
        /*0018*/ 	.byte	0x04, 0x11
        /*001a*/ 	.short	(.L_5 - .L_4)
	.align		4
.L_4:
        /*001c*/ 	.word	index@(triton_poi_fused_leaky_relu_7)
        /*0020*/ 	.word	0x00000000


	//----- nvinfo : EIATTR_MIN_STACK_SIZE
	.align		4
.L_5:
        /*0024*/ 	.byte	0x04, 0x12
        /*0026*/ 	.short	(.L_7 - .L_6)
	.align		4
.L_6:
        /*0028*/ 	.word	index@(triton_poi_fused_leaky_relu_7)
        /*002c*/ 	.word	0x00000000
.L_7:


//--------------------- .nv.info.triton_poi_fused_leaky_relu_7 --------------------------
	.section	.nv.info.triton_poi_fused_leaky_relu_7,"",@"SHT_CUDA_INFO"
	.sectionflags	@""
	.align	4


	//----- nvinfo : EIATTR_CUDA_API_VERSION
	.align		4
        /*0000*/ 	.byte	0x04, 0x37
        /*0002*/ 	.short	(.L_9 - .L_8)
.L_8:
        /*0004*/ 	.word	0x0000007c


	//----- nvinfo : EIATTR_KPARAM_INFO
	.align		4
.L_9:
        /*0008*/ 	.byte	0x04, 0x17
        /*000a*/ 	.short	(.L_11 - .L_10)
.L_10:
        /*000c*/ 	.word	0x00000000
        /*0010*/ 	.short	0x0004
        /*0012*/ 	.short	0x001c
        /*0014*/ 	.byte	0x00, 0xf0, 0x11, 0x00


	//----- nvinfo : EIATTR_KPARAM_INFO
	.align		4
.L_11:
        /*0018*/ 	.byte	0x04, 0x17
        /*001a*/ 	.short	(.L_13 - .L_12)
.L_12:
        /*001c*/ 	.word	0x00000000
        /*0020*/ 	.short	0x0003
        /*0022*/ 	.short	0x0018
        /*0024*/ 	.byte	0x00, 0xf0, 0x11, 0x00


	//----- nvinfo : EIATTR_KPARAM_INFO
	.align		4
.L_13:
        /*0028*/ 	.byte	0x04, 0x17
        /*002a*/ 	.short	(.L_15 - .L_14)
.L_14:
        /*002c*/ 	.word	0x00000000
        /*0030*/ 	.short	0x0002
        /*0032*/ 	.short	0x0010
        /*0034*/ 	.byte	0x00, 0xf4, 0x21, 0x00


	//----- nvinfo : EIATTR_KPARAM_INFO
	.align		4
.L_15:
        /*0038*/ 	.byte	0x04, 0x17
        /*003a*/ 	.short	(.L_17 - .L_16)
.L_16:
        /*003c*/ 	.word	0x00000000
        /*0040*/ 	.short	0x0001
        /*0042*/ 	.short	0x0008
        /*0044*/ 	.byte	0x00, 0xf4, 0x21, 0x00


	//----- nvinfo : EIATTR_KPARAM_INFO
	.align		4
.L_17:
        /*0048*/ 	.byte	0x04, 0x17
        /*004a*/ 	.short	(.L_19 - .L_18)
.L_18:
        /*004c*/ 	.word	0x00000000
        /*0050*/ 	.short	0x0000
        /*0052*/ 	.short	0x0000
        /*0054*/ 	.byte	0x00, 0xf4, 0x21, 0x00


	//----- nvinfo : EIATTR_SPARSE_MMA_MASK
	.align		4
.L_19:
        /*0058*/ 	.byte	0x03, 0x50
        /*005a*/ 	.short	0x0000


	//----- nvinfo : EIATTR_MAXREG_COUNT
	.align		4
        /*005c*/ 	.byte	0x03, 0x1b
        /*005e*/ 	.short	0x00ff


	//----- nvinfo : EIATTR_EXIT_INSTR_OFFSETS
	.align		4
        /*0060*/ 	.byte	0x04, 0x1c
        /*0062*/ 	.short	(.L_21 - .L_20)


	//   ....[0]....
.L_20:
        /*0064*/ 	.word	0x00000410


	//   ....[1]....
        /*0068*/ 	.word	0x00000430


	//----- nvinfo : EIATTR_REQNTID
	.align		4
.L_21:
        /*006c*/ 	.byte	0x04, 0x10
        /*006e*/ 	.short	(.L_23 - .L_22)
.L_22:
        /*0070*/ 	.word	0x00000080
        /*0074*/ 	.word	0x00000001
        /*0078*/ 	.word	0x00000001


	//----- nvinfo : EIATTR_CBANK_PARAM_SIZE
	.align		4
.L_23:
        /*007c*/ 	.byte	0x03, 0x19
        /*007e*/ 	.short	0x0020


	//----- nvinfo : EIATTR_PARAM_CBANK
	.align		4
        /*0080*/ 	.byte	0x04, 0x0a
        /*0082*/ 	.short	(.L_25 - .L_24)
	.align		4
.L_24:
        /*0084*/ 	.word	index@(.nv.constant0.triton_poi_fused_leaky_relu_7)
        /*0088*/ 	.short	0x0210
        /*008a*/ 	.short	0x0020


	//----- nvinfo : EIATTR_SW_WAR
	.align		4
.L_25:
        /*008c*/ 	.byte	0x04, 0x36
        /*008e*/ 	.short	(.L_27 - .L_26)
.L_26:
        /*0090*/ 	.word	0x00000008
.L_27:


//--------------------- .nv.callgraph             --------------------------
	.section	.nv.callgraph,"",@"SHT_CUDA_CALLGRAPH"
	.align	4
	.sectionentsize	8
	.align		4
        /*0000*/ 	.word	0x00000000
	.align		4
        /*0004*/ 	.word	0xffffffff
	.align		4
        /*0008*/ 	.word	0x00000000
	.align		4
        /*000c*/ 	.word	0xfffffffe
	.align		4
        /*0010*/ 	.word	0x00000000
	.align		4
        /*0014*/ 	.word	0xfffffffd
	.align		4
        /*0018*/ 	.word	0x00000000
	.align		4
        /*001c*/ 	.word	0xfffffffc


//--------------------- .text.triton_poi_fused_leaky_relu_7 --------------------------
	.section	.text.triton_poi_fused_leaky_relu_7,"ax",@progbits
	.sectionflags	@"SHF_BARRIERS=1"
	.align	128
        .global         triton_poi_fused_leaky_relu_7
        .type           triton_poi_fused_leaky_relu_7,@function
        .size           triton_poi_fused_leaky_relu_7,(.L_x_1 - triton_poi_fused_leaky_relu_7)
        .other          triton_poi_fused_leaky_relu_7,@"STO_CUDA_ENTRY STV_DEFAULT"
triton_poi_fused_leaky_relu_7:
.text.triton_poi_fused_leaky_relu_7:
[----:B------:R-:W0:Y:S02]  /*0000*/  LDC R1, c[0x0][0x28] ;  /* 0x00000a00ff017b82 */ /* 0x000e240000000800 */
[----:B------:R-:W1:Y:S01]  /*0010*/  S2R R12, SR_TID.X ;  /* 0x00000000000c7919 */ /* 0x000e620000002100 */
[----:B------:R-:W2:Y:S01]  /*0020*/  LDC.64 R2, c[0x0][0x218] ;  /* 0x00008600ff027b82 */ /* 0x000ea20000000a00 */
[----:B------:R-:W-:Y:S01]  /*0030*/  IMAD.MOV.U32 R16, RZ, RZ, RZ ;  /* 0x000000ffff107224 */ /* 0x000fe200078e00ff */
[----:B------:R-:W-:Y:S01]  /*0040*/  ULDC.64 UR6, c[0x0][0x208] ;  /* 0x0000820000067ab9 */ /* 0x000fe20000000a00 */
[----:B------:R-:W3:Y:S01]  /*0050*/  S2R R8, SR_CTAID.Y ;  /* 0x0000000000087919 */ /* 0x000ee20000002600 */
[----:B------:R-:W4:Y:S04]  /*0060*/  S2R R0, SR_CTAID.X ;  /* 0x0000000000007919 */ /* 0x000f280000002500 */
[----:B------:R-:W5:Y:S01]  /*0070*/  LDC.64 R4, c[0x0][0x210] ;  /* 0x00008400ff047b82 */ /* 0x000f620000000a00 */
[----:B-1----:R-:W-:-:S02]  /*0080*/  LOP3.LUT R9, R12, 0x7f, RZ, 0xc0, !PT ;  /* 0x0000007f0c097812 */ /* 0x002fc400078ec0ff */
[--C-:B---3--:R-:W-:Y:S02]  /*0090*/  SHF.R.U32.HI R6, RZ, 0x17, R8.reuse ;  /* 0x00000017ff067819 */ /* 0x108fe40000011608 */
[----:B------:R-:W-:Y:S02]  /*00a0*/  PRMT R7, R9, 0x6540, R8 ;  /* 0x0000654009077816 */ /* 0x000fe40000000008 */
[----:B------:R-:W-:Y:S02]  /*00b0*/  SGXT.U32 R6, R6, 0x1 ;  /* 0x000000010606781a */ /* 0x000fe40000000000 */
[C---:B------:R-:W-:Y:S01]  /*00c0*/  LOP3.LUT R11, R7.reuse, 0x80, RZ, 0xfc, !PT ;  /* 0x00000080070b7812 */ /* 0x040fe200078efcff */
[C---:B----4-:R-:W-:Y:S01]  /*00d0*/  IMAD R15, R7.reuse, 0x4, R0 ;  /* 0x00000004070f7824 */ /* 0x050fe200078e0200 */
[----:B------:R-:W-:Y:S01]  /*00e0*/  ISETP.GE.AND P0, PT, R0, 0x4, PT ;  /* 0x000000040000780c */ /* 0x000fe20003f06270 */
[C-C-:B------:R-:W-:Y:S01]  /*00f0*/  IMAD.IADD R10, R7.reuse, 0x1, R6.reuse ;  /* 0x00000001070a7824 */ /* 0x140fe200078e0206 */
[----:B------:R-:W-:Y:S01]  /*0100*/  ISETP.GE.AND P3, PT, R7, 0x100, PT ;  /* 0x000001000700780c */ /* 0x000fe20003f66270 */
[----:B------:R-:W-:Y:S01]  /*0110*/  IMAD.IADD R6, R11, 0x1, R6 ;  /* 0x000000010b067824 */ /* 0x000fe200078e0206 */
[----:B------:R-:W-:Y:S01]  /*0120*/  ISETP.LT.AND P1, PT, R7, 0x100, !P0 ;  /* 0x000001000700780c */ /* 0x000fe20004721270 */
[----:B------:R-:W-:Y:S01]  /*0130*/  IMAD R17, R11, 0x4, R0 ;  /* 0x000000040b117824 */ /* 0x000fe200078e0200 */
[----:B------:R-:W-:-:S02]  /*0140*/  SHF.R.S32.HI R7, RZ, 0x1, R10 ;  /* 0x00000001ff077819 */ /* 0x000fc4000001140a */
[----:B------:R-:W-:Y:S02]  /*0150*/  SHF.R.S32.HI R13, RZ, 0x1, R6 ;  /* 0x00000001ff0d7819 */ /* 0x000fe40000011406 */
[----:B------:R-:W-:Y:S01]  /*0160*/  ISETP.GE.AND P4, PT, R11, 0x100, PT ;  /* 0x000001000b00780c */ /* 0x000fe20003f86270 */
[----:B--2---:R-:W-:Y:S01]  /*0170*/  IMAD.WIDE R6, R7, 0x4, R2 ;  /* 0x0000000407067825 */ /* 0x004fe200078e0202 */
[----:B------:R-:W-:-:S03]  /*0180*/  ISETP.LT.AND P2, PT, R11, 0x100, !P0 ;  /* 0x000001000b00780c */ /* 0x000fc60004741270 */
[----:B------:R-:W-:Y:S01]  /*0190*/  IMAD.WIDE R10, R13, 0x4, R2 ;  /* 0x000000040d0a7825 */ /* 0x000fe200078e0202 */
[----:B------:R-:W2:Y:S03]  /*01a0*/  @!P3 LDG.E.EL R16, desc[UR6][R6.64] ;  /* 0x000000060610b981 */ /* 0x000ea6000c2e1900 */
[----:B-----5:R-:W-:Y:S01]  /*01b0*/  IMAD.WIDE R2, R15, 0x4, R4 ;  /* 0x000000040f027825 */ /* 0x020fe200078e0204 */
[----:B------:R-:W-:-:S03]  /*01c0*/  CS2R R14, SRZ ;  /* 0x00000000000e7805 */ /* 0x000fc6000001ff00 */
[----:B------:R-:W-:Y:S02]  /*01d0*/  IMAD.MOV.U32 R13, RZ, RZ, RZ ;  /* 0x000000ffff0d7224 */ /* 0x000fe400078e00ff */
[----:B------:R-:W-:Y:S01]  /*01e0*/  IMAD.WIDE R4, R17, 0x4, R4 ;  /* 0x0000000411047825 */ /* 0x000fe200078e0204 */
[----:B------:R-:W2:Y:S04]  /*01f0*/  @P1 LDG.E.EL R15, desc[UR6][R2.64] ;  /* 0x00000006020f1981 */ /* 0x000ea8000c2e1900 */
[----:B------:R1:W3:Y:S04]  /*0200*/  @!P4 LDG.E.EL R13, desc[UR6][R10.64] ;  /* 0x000000060a0dc981 */ /* 0x0002e8000c2e1900 */
[----:B------:R-:W3:Y:S01]  /*0210*/  @P2 LDG.E.EL R14, desc[UR6][R4.64] ;  /* 0x00000006040e2981 */ /* 0x000ee2000c2e1900 */
[----:B------:R-:W4:Y:S01]  /*0220*/  S2UR UR5, SR_CgaCtaId ;  /* 0x00000000000579c3 */ /* 0x000f220000008800 */
[----:B------:R-:W-:-:S02]  /*0230*/  UMOV UR4, 0x400 ;  /* 0x0000040000047882 */ /* 0x000fc40000000000 */
[----:B----4-:R-:W-:Y:S01]  /*0240*/  UPRMT UR4, UR5, 0x654, UR4 ;  /* 0x0000065405047896 */ /* 0x010fe20008000004 */
[----:B------:R-:W-:-:S05]  /*0250*/  IMAD.SHL.U32 R12, R12, 0x2, RZ ;  /* 0x000000020c0c7824 */ /* 0x000fca00078e00ff */
[----:B-1----:R-:W-:-:S04]  /*0260*/  LOP3.LUT R11, R12, 0xfe, RZ, 0xc0, !PT ;  /* 0x000000fe0c0b7812 */ /* 0x002fc800078ec0ff */
[----:B------:R-:W-:-:S05]  /*0270*/  PRMT R7, R11, 0x6540, R8 ;  /* 0x000065400b077816 */ /* 0x000fca0000000008 */
[C---:B------:R-:W-:Y:S01]  /*0280*/  IMAD R0, R7.reuse, 0x2, R0 ;  /* 0x0000000207007824 */ /* 0x040fe200078e0200 */
[----:B------:R-:W-:-:S03]  /*0290*/  ISETP.LT.AND P0, PT, R7, 0x100, !P0 ;  /* 0x000001000700780c */ /* 0x000fc60004701270 */
[----:B------:R-:W-:Y:S01]  /*02a0*/  IMAD.SHL.U32 R0, R0, 0x2, RZ ;  /* 0x0000000200007824 */ /* 0x000fe200078e00ff */
[----:B--2---:R-:W-:-:S04]  /*02b0*/  FSETP.GT.AND P4, PT, R15, -R16, PT ;  /* 0x800000100f00720b */ /* 0x004fc80003f84000 */
[----:B------:R-:W-:Y:S02]  /*02c0*/  SEL R18, RZ, 0x1, !P4 ;  /* 0x00000001ff127807 */ /* 0x000fe40006000000 */
[----:B---3--:R-:W-:-:S04]  /*02d0*/  FSETP.GT.AND P3, PT, R14, -R13, PT ;  /* 0x8000000d0e00720b */ /* 0x008fc80003f64000 */
[----:B------:R-:W-:Y:S01]  /*02e0*/  SEL R20, RZ, 0x1, !P3 ;  /* 0x00000001ff147807 */ /* 0x000fe20005800000 */
[----:B------:R-:W-:Y:S04]  /*02f0*/  STS.U8 [R9+UR4], R18 ;  /* 0x0000001209007988 */ /* 0x000fe80008000004 */
[----:B------:R-:W-:Y:S01]  /*0300*/  STS.U8 [R9+UR4+0x80], R20 ;  /* 0x0000801409007988 */ /* 0x000fe20008000004 */
[----:B------:R-:W-:Y:S06]  /*0310*/  BAR.SYNC.DEFER_BLOCKING 0x0 ;  /* 0x0000000000007b1d */ /* 0x000fec0000010000 */
[----:B------:R-:W1:Y:S04]  /*0320*/  LDS.U8 R12, [R11+UR4+0x1] ;  /* 0x000001040b0c7984 */ /* 0x000e680008000000 */
[----:B------:R-:W2:Y:S01]  /*0330*/  LDS.U8 R10, [R11+UR4] ;  /* 0x000000040b0a7984 */ /* 0x000ea20008000000 */
[----:B------:R-:W-:-:S02]  /*0340*/  ULDC.64 UR4, c[0x0][0x220] ;  /* 0x0000880000047ab9 */ /* 0x000fc40000000a00 */
[----:B------:R-:W-:-:S04]  /*0350*/  IADD3 R6, P5, R0, UR4, RZ ;  /* 0x0000000400067c10 */ /* 0x000fc8000ffbe0ff */
[----:B------:R-:W-:Y:S01]  /*0360*/  LEA.HI.X.SX32 R7, R0, UR5, 0x1, P5 ;  /* 0x0000000500077c11 */ /* 0x000fe2000a8f0eff */
[----:B------:R-:W-:Y:S01]  /*0370*/  FADD R15, R16, R15 ;  /* 0x0000000f100f7221 */ /* 0x000fe20000000000 */
[----:B-1----:R-:W-:Y:S01]  /*0380*/  IMAD.SHL.U32 R9, R12, 0x100, RZ ;  /* 0x000001000c097824 */ /* 0x002fe200078e00ff */
[----:B--2---:R-:W-:-:S04]  /*0390*/  LOP3.LUT R10, R10, 0x1, RZ, 0xc0, !PT ;  /* 0x000000010a0a7812 */ /* 0x004fc800078ec0ff */
[----:B------:R-:W-:-:S05]  /*03a0*/  LOP3.LUT R9, R9, 0x100, R10, 0xe2, !PT ;  /* 0x0000010009097812 */ /* 0x000fca00078ee20a */
[----:B------:R1:W-:Y:S01]  /*03b0*/  @P0 STG.E.U16 desc[UR6][R6.64], R9 ;  /* 0x0000000906000986 */ /* 0x0003e2000c101506 */
[----:B------:R-:W-:Y:S01]  /*03c0*/  @!P4 FMUL R15, R15, 0.20000000298023223877 ;  /* 0x3e4ccccd0f0fc820 */ /* 0x000fe20000400000 */
[----:B------:R-:W-:Y:S01]  /*03d0*/  BAR.SYNC.DEFER_BLOCKING 0x0 ;  /* 0x0000000000007b1d */ /* 0x000fe20000010000 */
[----:B------:R-:W-:-:S04]  /*03e0*/  FADD R13, R13, R14 ;  /* 0x0000000e0d0d7221 */ /* 0x000fc80000000000 */
[----:B------:R-:W-:Y:S01]  /*03f0*/  @!P3 FMUL R13, R13, 0.20000000298023223877 ;  /* 0x3e4ccccd0d0db820 */ /* 0x000fe20000400000 */
[----:B------:R1:W-:Y:S01]  /*0400*/  @P1 STG.E desc[UR6][R2.64], R15 ;  /* 0x0000000f02001986 */ /* 0x0003e2000c101906 */
[----:B------:R-:W-:Y:S05]  /*0410*/  @!P2 EXIT ;  /* 0x000000000000a94d */ /* 0x000fea0003800000 */
[----:B------:R-:W-:Y:S01]  /*0420*/  STG.E desc[UR6][R4.64], R13 ;  /* 0x0000000d04007986 */ /* 0x000fe2000c101906 */
[----:B------:R-:W-:Y:S05]  /*0430*/  EXIT ;  /* 0x000000000000794d */ /* 0x000fea0003800000 */
.L_x_0:
[----:B------:R-:W-:-:S00]  /*0440*/  BRA `(.L_x_0) ;  /* 0xfffffffc00fc7947 */ /* 0x000fc0000383ffff */
[----:B------:R-:W-:-:S00]  /*0450*/  NOP ;  /* 0x0000000000007918 */ /* 0x000fc00000000000 */
        /* <DEDUP_REMOVED lines=10> */
.L_x_1:


//--------------------- .nv.shared.triton_poi_fused_leaky_relu_7 --------------------------
	.section	.nv.shared.triton_poi_fused_leaky_relu_7,"aw",@nobits
	.sectionflags	@""
	.align	16
	.zero		1024


//--------------------- .nv.constant0.triton_poi_fused_leaky_relu_7 --------------------------
	.section	.nv.constant0.triton_poi_fused_leaky_relu_7,"a",@progbits
	.sectionflags	@""
	.align	4
.nv.constant0.triton_poi_fused_leaky_relu_7:
	.zero		560
